//
// Generated by NVIDIA NVVM Compiler
//
// Compiler Build ID: CL-36424714
// Cuda compilation tools, release 13.0, V13.0.88
// Based on NVVM 20.0.0
//

.version 9.0
.target sm_100
.address_size 64

	// .globl	_Z16sgdWeightsKernelPfS_S_iff

.visible .entry _Z16sgdWeightsKernelPfS_S_iff(
	.param .u64 .ptr .align 1 _Z16sgdWeightsKernelPfS_S_iff_param_0,
	.param .u64 .ptr .align 1 _Z16sgdWeightsKernelPfS_S_iff_param_1,
	.param .u64 .ptr .align 1 _Z16sgdWeightsKernelPfS_S_iff_param_2,
	.param .u32 _Z16sgdWeightsKernelPfS_S_iff_param_3,
	.param .f32 _Z16sgdWeightsKernelPfS_S_iff_param_4,
	.param .f32 _Z16sgdWeightsKernelPfS_S_iff_param_5
)
{
	.reg .pred 	%p<2>;
	.reg .b32 	%r<6>;
	.reg .b32 	%f<10>;
	.reg .b64 	%rd<11>;

	ld.param.u64 	%rd1, [_Z16sgdWeightsKernelPfS_S_iff_param_0];
	ld.param.u64 	%rd2, [_Z16sgdWeightsKernelPfS_S_iff_param_1];
	ld.param.u64 	%rd3, [_Z16sgdWeightsKernelPfS_S_iff_param_2];
	ld.param.u32 	%r2, [_Z16sgdWeightsKernelPfS_S_iff_param_3];
	ld.param.f32 	%f1, [_Z16sgdWeightsKernelPfS_S_iff_param_4];
	ld.param.f32 	%f2, [_Z16sgdWeightsKernelPfS_S_iff_param_5];
	mov.u32 	%r3, %ctaid.x;
	mov.u32 	%r4, %ntid.x;
	mov.u32 	%r5, %tid.x;
	mad.lo.s32 	%r1, %r3, %r4, %r5;
	setp.ge.s32 	%p1, %r1, %r2;
	@%p1 bra 	$L__BB0_2;
	cvta.to.global.u64 	%rd4, %rd3;
	cvta.to.global.u64 	%rd5, %rd2;
	cvta.to.global.u64 	%rd6, %rd1;
	mul.wide.s32 	%rd7, %r1, 4;
	add.s64 	%rd8, %rd4, %rd7;
	ld.global.f32 	%f3, [%rd8];
	mul.f32 	%f4, %f2, %f3;
	add.s64 	%rd9, %rd5, %rd7;
	ld.global.f32 	%f5, [%rd9];
	mul.f32 	%f6, %f1, %f5;
	sub.f32 	%f7, %f4, %f6;
	st.global.f32 	[%rd8], %f7;
	add.s64 	%rd10, %rd6, %rd7;
	ld.global.f32 	%f8, [%rd10];
	add.f32 	%f9, %f8, %f7;
	st.global.f32 	[%rd10], %f9;
$L__BB0_2:
	ret;

}
	// .globl	_Z15sgdBiasesKernelPfS_if
.visible .entry _Z15sgdBiasesKernelPfS_if(
	.param .u64 .ptr .align 1 _Z15sgdBiasesKernelPfS_if_param_0,
	.param .u64 .ptr .align 1 _Z15sgdBiasesKernelPfS_if_param_1,
	.param .u32 _Z15sgdBiasesKernelPfS_if_param_2,
	.param .f32 _Z15sgdBiasesKernelPfS_if_param_3
)
{
	.reg .pred 	%p<2>;
	.reg .b32 	%r<6>;
	.reg .b32 	%f<6>;
	.reg .b64 	%rd<8>;

	ld.param.u64 	%rd1, [_Z15sgdBiasesKernelPfS_if_param_0];
	ld.param.u64 	%rd2, [_Z15sgdBiasesKernelPfS_if_param_1];
	ld.param.u32 	%r2, [_Z15sgdBiasesKernelPfS_if_param_2];
	ld.param.f32 	%f1, [_Z15sgdBiasesKernelPfS_if_param_3];
	mov.u32 	%r3, %ctaid.x;
	mov.u32 	%r4, %ntid.x;
	mov.u32 	%r5, %tid.x;
	mad.lo.s32 	%r1, %r3, %r4, %r5;
	setp.ge.s32 	%p1, %r1, %r2;
	@%p1 bra 	$L__BB1_2;
	cvta.to.global.u64 	%rd3, %rd2;
	cvta.to.global.u64 	%rd4, %rd1;
	mul.wide.s32 	%rd5, %r1, 4;
	add.s64 	%rd6, %rd3, %rd5;
	ld.global.f32 	%f2, [%rd6];
	mul.f32 	%f3, %f1, %f2;
	add.s64 	%rd7, %rd4, %rd5;
	ld.global.f32 	%f4, [%rd7];
	sub.f32 	%f5, %f4, %f3;
	st.global.f32 	[%rd7], %f5;
$L__BB1_2:
	ret;

}


// ===== COMPILED SASS (sm_100) =====

	.target	sm_100

	.elftype	@"ET_EXEC"


//--------------------- .note.nv.tkinfo           --------------------------
	.section	.note.nv.tkinfo,"",@"SHT_NOTE"
	.sectionflags	@"SHF_NOTE_NV_TKINFO"
	.tkinfo
        /*0018*/ 	.word	0x00000002
        /*0030*/ 	.string	""
        /*0030*/ 	.string	"ptxas"
        /*0030*/ 	.string	"Cuda compilation tools, release 13.0, V13.0.88"
        /*0030*/ 	.string	"Build cuda_13.0.r13.0/compiler.36424714_0"
        /*0030*/ 	.string	"-arch sm_100 -m 64 "



//--------------------- .note.nv.cuinfo           --------------------------
	.section	.note.nv.cuinfo,"",@"SHT_NOTE"
	.sectionflags	@"SHF_NOTE_NV_CUINFO"
        /*0018*/ 	.short	0x0002
        /*001a*/ 	.short	0x0064
        /*001c*/ 	.short	0x0082
	.zero		2


//--------------------- .nv.info                  --------------------------
	.section	.nv.info,"",@"SHT_CUDA_INFO"
	.align	4


	//----- nvinfo : EIATTR_REGCOUNT
	.align		4
        /*0000*/ 	.byte	0x04, 0x2f
        /*0002*/ 	.short	(.L_1 - .L_0)
	.align		4
.L_0:
        /*0004*/ 	.word	index@(_Z16sgdWeightsKernelPfS_S_iff)
        /*0008*/ 	.word	0x0000000e


	//----- nvinfo : EIATTR_FRAME_SIZE
	.align		4
.L_1:
        /*000c*/ 	.byte	0x04, 0x11
        /*000e*/ 	.short	(.L_3 - .L_2)
	.align		4
.L_2:
        /*0010*/ 	.word	index@(_Z16sgdWeightsKernelPfS_S_iff)
        /*0014*/ 	.word	0x00000000


	//----- nvinfo : EIATTR_REGCOUNT
	.align		4
.L_3:
        /*0018*/ 	.byte	0x04, 0x2f
        /*001a*/ 	.short	(.L_5 - .L_4)
	.align		4
.L_4:
        /*001c*/ 	.word	index@(_Z15sgdBiasesKernelPfS_if)
        /*0020*/ 	.word	0x0000000a


	//----- nvinfo : EIATTR_FRAME_SIZE
	.align		4
.L_5:
        /*0024*/ 	.byte	0x04, 0x11
        /*0026*/ 	.short	(.L_7 - .L_6)
	.align		4
.L_6:
        /*0028*/ 	.word	index@(_Z15sgdBiasesKernelPfS_if)
        /*002c*/ 	.word	0x00000000


	//----- nvinfo : EIATTR_MIN_STACK_SIZE
	.align		4
.L_7:
        /*0030*/ 	.byte	0x04, 0x12
        /*0032*/ 	.short	(.L_9 - .L_8)
	.align		4
.L_8:
        /*0034*/ 	.word	index@(_Z15sgdBiasesKernelPfS_if)
        /*0038*/ 	.word	0x00000000


	//----- nvinfo : EIATTR_MIN_STACK_SIZE
	.align		4
.L_9:
        /*003c*/ 	.byte	0x04, 0x12
        /*003e*/ 	.short	(.L_11 - .L_10)
	.align		4
.L_10:
        /*0040*/ 	.word	index@(_Z16sgdWeightsKernelPfS_S_iff)
        /*0044*/ 	.word	0x00000000
.L_11:


//--------------------- .nv.compat                --------------------------
	.section	.nv.compat,"",@"SHT_CUDA_COMPAT_INFO"
	.align	4
        /*0000*/ 	.byte	0x02, 0x09, 0x00, 0x00, 0x02, 0x02, 0x01, 0x00, 0x02, 0x05, 0x05, 0x00, 0x03, 0x07, 0x01, 0x01
        /*0010*/ 	.byte	0x02, 0x03, 0x00, 0x00, 0x02, 0x06, 0x01, 0x00, 0x04, 0x0b, 0x08, 0x00, 0x09, 0x00, 0x00, 0x00
        /*0020*/ 	.byte	0x00, 0x00, 0x00, 0x00


//--------------------- .nv.info._Z15sgdBiasesKernelPfS_if --------------------------
	.section	.nv.info._Z15sgdBiasesKernelPfS_if,"",@"SHT_CUDA_INFO"
	.sectionflags	@""
	.align	4


	//----- nvinfo : EIATTR_CUDA_API_VERSION
	.align		4
        /*0000*/ 	.byte	0x04, 0x37
        /*0002*/ 	.short	(.L_13 - .L_12)
.L_12:
        /*0004*/ 	.word	0x00000082


	//----- nvinfo : EIATTR_KPARAM_INFO
	.align		4
.L_13:
        /*0008*/ 	.byte	0x04, 0x17
        /*000a*/ 	.short	(.L_15 - .L_14)
.L_14:
        /*000c*/ 	.word	0x00000000
        /*0010*/ 	.short	0x0003
        /*0012*/ 	.short	0x0014
        /*0014*/ 	.byte	0x00, 0xf0, 0x11, 0x00


	//----- nvinfo : EIATTR_KPARAM_INFO
	.align		4
.L_15:
        /*0018*/ 	.byte	0x04, 0x17
        /*001a*/ 	.short	(.L_17 - .L_16)
.L_16:
        /*001c*/ 	.word	0x00000000
        /*0020*/ 	.short	0x0002
        /*0022*/ 	.short	0x0010
        /*0024*/ 	.byte	0x00, 0xf0, 0x11, 0x00


	//----- nvinfo : EIATTR_KPARAM_INFO
	.align		4
.L_17:
        /*0028*/ 	.byte	0x04, 0x17
        /*002a*/ 	.short	(.L_19 - .L_18)
.L_18:
        /*002c*/ 	.word	0x00000000
        /*0030*/ 	.short	0x0001
        /*0032*/ 	.short	0x0008
        /*0034*/ 	.byte	0x00, 0xf5, 0x21, 0x00


	//----- nvinfo : EIATTR_KPARAM_INFO
	.align		4
.L_19:
        /*0038*/ 	.byte	0x04, 0x17
        /*003a*/ 	.short	(.L_21 - .L_20)
.L_20:
        /*003c*/ 	.word	0x00000000
        /*0040*/ 	.short	0x0000
        /*0042*/ 	.short	0x0000
        /*0044*/ 	.byte	0x00, 0xf5, 0x21, 0x00


	//----- nvinfo : EIATTR_SPARSE_MMA_MASK
	.align		4
.L_21:
        /*0048*/ 	.byte	0x03, 0x50
        /*004a*/ 	.short	0x0000


	//----- nvinfo : EIATTR_MAXREG_COUNT
	.align		4
        /*004c*/ 	.byte	0x03, 0x1b
        /*004e*/ 	.short	0x00ff


	//----- nvinfo : EIATTR_MERCURY_ISA_VERSION
	.align		4
        /*0050*/ 	.byte	0x03, 0x5f
        /*0052*/ 	.short	0x0101


	//----- nvinfo : EIATTR_VRC_CTA_INIT_COUNT
	.align		4
        /*0054*/ 	.byte	0x02, 0x4a
	.zero		1
	.zero		1


	//----- nvinfo : EIATTR_EXIT_INSTR_OFFSETS
	.align		4
        /*0058*/ 	.byte	0x04, 0x1c
        /*005a*/ 	.short	(.L_23 - .L_22)


	//   ....[0]....
.L_22:
        /*005c*/ 	.word	0x00000070


	//   ....[1]....
        /*0060*/ 	.word	0x00000120


	//----- nvinfo : EIATTR_CBANK_PARAM_SIZE
	.align		4
.L_23:
        /*0064*/ 	.byte	0x03, 0x19
        /*0066*/ 	.short	0x0018


	//----- nvinfo : EIATTR_PARAM_CBANK
	.align		4
        /*0068*/ 	.byte	0x04, 0x0a
        /*006a*/ 	.short	(.L_25 - .L_24)
	.align		4
.L_24:
        /*006c*/ 	.word	index@(.nv.constant0._Z15sgdBiasesKernelPfS_if)
        /*0070*/ 	.short	0x0380
        /*0072*/ 	.short	0x0018


	//----- nvinfo : EIATTR_SW_WAR
	.align		4
.L_25:
        /*0074*/ 	.byte	0x04, 0x36
        /*0076*/ 	.short	(.L_27 - .L_26)
.L_26:
        /*0078*/ 	.word	0x00000008
.L_27:


//--------------------- .nv.info._Z16sgdWeightsKernelPfS_S_iff --------------------------
	.section	.nv.info._Z16sgdWeightsKernelPfS_S_iff,"",@"SHT_CUDA_INFO"
	.sectionflags	@""
	.align	4


	//----- nvinfo : EIATTR_CUDA_API_VERSION
	.align		4
        /*0000*/ 	.byte	0x04, 0x37
        /*0002*/ 	.short	(.L_29 - .L_28)
.L_28:
        /*0004*/ 	.word	0x00000082


	//----- nvinfo : EIATTR_KPARAM_INFO
	.align		4
.L_29:
        /*0008*/ 	.byte	0x04, 0x17
        /*000a*/ 	.short	(.L_31 - .L_30)
.L_30:
        /*000c*/ 	.word	0x00000000
        /*0010*/ 	.short	0x0005
        /*0012*/ 	.short	0x0020
        /*0014*/ 	.byte	0x00, 0xf0, 0x11, 0x00


	//----- nvinfo : EIATTR_KPARAM_INFO
	.align		4
.L_31:
        /*0018*/ 	.byte	0x04, 0x17
        /*001a*/ 	.short	(.L_33 - .L_32)
.L_32:
        /*001c*/ 	.word	0x00000000
        /*0020*/ 	.short	0x0004
        /*0022*/ 	.short	0x001c
        /*0024*/ 	.byte	0x00, 0xf0, 0x11, 0x00


	//----- nvinfo : EIATTR_KPARAM_INFO
	.align		4
.L_33:
        /*0028*/ 	.byte	0x04, 0x17
        /*002a*/ 	.short	(.L_35 - .L_34)
.L_34:
        /*002c*/ 	.word	0x00000000
        /*0030*/ 	.short	0x0003
        /*0032*/ 	.short	0x0018
        /*0034*/ 	.byte	0x00, 0xf0, 0x11, 0x00


	//----- nvinfo : EIATTR_KPARAM_INFO
	.align		4
.L_35:
        /*0038*/ 	.byte	0x04, 0x17
        /*003a*/ 	.short	(.L_37 - .L_36)
.L_36:
        /*003c*/ 	.word	0x00000000
        /*0040*/ 	.short	0x0002
        /*0042*/ 	.short	0x0010
        /*0044*/ 	.byte	0x00, 0xf5, 0x21, 0x00


	//----- nvinfo : EIATTR_KPARAM_INFO
	.align		4
.L_37:
        /*0048*/ 	.byte	0x04, 0x17
        /*004a*/ 	.short	(.L_39 - .L_38)
.L_38:
        /*004c*/ 	.word	0x00000000
        /*0050*/ 	.short	0x0001
        /*0052*/ 	.short	0x0008
        /*0054*/ 	.byte	0x00, 0xf5, 0x21, 0x00


	//----- nvinfo : EIATTR_KPARAM_INFO
	.align		4
.L_39:
        /*0058*/ 	.byte	0x04, 0x17
        /*005a*/ 	.short	(.L_41 - .L_40)
.L_40:
        /*005c*/ 	.word	0x00000000
        /*0060*/ 	.short	0x0000
        /*0062*/ 	.short	0x0000
        /*0064*/ 	.byte	0x00, 0xf5, 0x21, 0x00


	//----- nvinfo : EIATTR_SPARSE_MMA_MASK
	.align		4
.L_41:
        /*0068*/ 	.byte	0x03, 0x50
        /*006a*/ 	.short	0x0000


	//----- nvinfo : EIATTR_MAXREG_COUNT
	.align		4
        /*006c*/ 	.byte	0x03, 0x1b
        /*006e*/ 	.short	0x00ff


	//----- nvinfo : EIATTR_MERCURY_ISA_VERSION
	.align		4
        /*0070*/ 	.byte	0x03, 0x5f
        /*0072*/ 	.short	0x0101


	//----- nvinfo : EIATTR_VRC_CTA_INIT_COUNT
	.align		4
        /*0074*/ 	.byte	0x02, 0x4a
	.zero		1
	.zero		1


	//----- nvinfo : EIATTR_EXIT_INSTR_OFFSETS
	.align		4
        /*0078*/ 	.byte	0x04, 0x1c
        /*007a*/ 	.short	(.L_43 - .L_42)


	//   ....[0]....
.L_42:
        /*007c*/ 	.word	0x00000070


	//   ....[1]....
        /*0080*/ 	.word	0x00000190


	//----- nvinfo : EIATTR_CBANK_PARAM_SIZE
	.align		4
.L_43:
        /*0084*/ 	.byte	0x03, 0x19
        /*0086*/ 	.short	0x0024


	//----- nvinfo : EIATTR_PARAM_CBANK
	.align		4
        /*0088*/ 	.byte	0x04, 0x0a
        /*008a*/ 	.short	(.L_45 - .L_44)
	.align		4
.L_44:
        /*008c*/ 	.word	index@(.nv.constant0._Z16sgdWeightsKernelPfS_S_iff)
        /*0090*/ 	.short	0x0380
        /*0092*/ 	.short	0x0024


	//----- nvinfo : EIATTR_SW_WAR
	.align		4
.L_45:
        /*0094*/ 	.byte	0x04, 0x36
        /*0096*/ 	.short	(.L_47 - .L_46)
.L_46:
        /*0098*/ 	.word	0x00000008
.L_47:


//--------------------- .nv.callgraph             --------------------------
	.section	.nv.callgraph,"",@"SHT_CUDA_CALLGRAPH"
	.align	4
	.sectionentsize	8
	.align		4
        /*0000*/ 	.word	0x00000000
	.align		4
        /*0004*/ 	.word	0xffffffff
	.align		4
        /*0008*/ 	.word	0x00000000
	.align		4
        /*000c*/ 	.word	0xfffffffe
	.align		4
        /*0010*/ 	.word	0x00000000
	.align		4
        /*0014*/ 	.word	0xfffffffd
	.align		4
        /*0018*/ 	.word	0x00000000
	.align		4
        /*001c*/ 	.word	0xfffffffc


//--------------------- .text._Z15sgdBiasesKernelPfS_if --------------------------
	.section	.text._Z15sgdBiasesKernelPfS_if,"ax",@progbits
	.align	128
        .global         _Z15sgdBiasesKernelPfS_if
        .type           _Z15sgdBiasesKernelPfS_if,@function
        .size           _Z15sgdBiasesKernelPfS_if,(.L_x_2 - _Z15sgdBiasesKernelPfS_if)
        .other          _Z15sgdBiasesKernelPfS_if,@"STO_CUDA_ENTRY STV_DEFAULT"
_Z15sgdBiasesKernelPfS_if:
.text._Z15sgdBiasesKernelPfS_if:
[----:B------:R-:W-:Y:S01]  /*0000*/  LDC R1, c[0x0][0x37c] ;  /* 0x0000df00ff017b82 */ /* 0x000fe20000000800 */
[----:B------:R-:W0:Y:S07]  /*0010*/  S2R R0, SR_TID.X ;  /* 0x0000000000007919 */ /* 0x000e2e0000002100 */
[----:B------:R-:W0:Y:S01]  /*0020*/  S2UR UR4, SR_CTAID.X ;  /* 0x00000000000479c3 */ /* 0x000e220000002500 */
[----:B------:R-:W1:Y:S07]  /*0030*/  LDCU UR5, c[0x0][0x390] ;  /* 0x00007200ff0577ac */ /* 0x000e6e0008000800 */
[----:B------:R-:W0:Y:S02]  /*0040*/  LDC R7, c[0x0][0x360] ;  /* 0x0000d800ff077b82 */ /* 0x000e240000000800 */
[----:B0-----:R-:W-:-:S05]  /*0050*/  IMAD R7, R7, UR4, R0 ;  /* 0x0000000407077c24 */ /* 0x001fca000f8e0200 */
[----:B-1----:R-:W-:-:S13]  /*0060*/  ISETP.GE.AND P0, PT, R7, UR5, PT ;  /* 0x0000000507007c0c */ /* 0x002fda000bf06270 */
[----:B------:R-:W-:Y:S05]  /*0070*/  @P0 EXIT ;  /* 0x000000000000094d */ /* 0x000fea0003800000 */
[----:B------:R-:W0:Y:S01]  /*0080*/  LDC.64 R2, c[0x0][0x388] ;  /* 0x0000e200ff027b82 */ /* 0x000e220000000a00 */
[----:B------:R-:W1:Y:S01]  /*0090*/  LDCU.64 UR4, c[0x0][0x358] ;  /* 0x00006b00ff0477ac */ /* 0x000e620008000a00 */
[----:B------:R-:W2:Y:S06]  /*00a0*/  LDCU UR6, c[0x0][0x394] ;  /* 0x00007280ff0677ac */ /* 0x000eac0008000800 */
[----:B------:R-:W3:Y:S01]  /*00b0*/  LDC.64 R4, c[0x0][0x380] ;  /* 0x0000e000ff047b82 */ /* 0x000ee20000000a00 */
[----:B0-----:R-:W-:-:S06]  /*00c0*/  IMAD.WIDE R2, R7, 0x4, R2 ;  /* 0x0000000407027825 */ /* 0x001fcc00078e0202 */
[----:B-1----:R-:W2:Y:S01]  /*00d0*/  LDG.E R2, desc[UR4][R2.64] ;  /* 0x0000000402027981 */ /* 0x002ea2000c1e1900 */
[----:B---3--:R-:W-:-:S05]  /*00e0*/  IMAD.WIDE R4, R7, 0x4, R4 ;  /* 0x0000000407047825 */ /* 0x008fca00078e0204 */
[----:B------:R-:W2:Y:S02]  /*00f0*/  LDG.E R7, desc[UR4][R4.64] ;  /* 0x0000000404077981 */ /* 0x000ea4000c1e1900 */
[----:B--2---:R-:W-:-:S05]  /*0100*/  FFMA R7, -R2, UR6, R7 ;  /* 0x0000000602077c23 */ /* 0x004fca0008000107 */
[----:B------:R-:W-:Y:S01]  /*0110*/  STG.E desc[UR4][R4.64], R7 ;  /* 0x0000000704007986 */ /* 0x000fe2000c101904 */
[----:B------:R-:W-:Y:S05]  /*0120*/  EXIT ;  /* 0x000000000000794d */ /* 0x000fea0003800000 */
.L_x_0:
[----:B------:R-:W-:-:S00]  /*0130*/  BRA `(.L_x_0) ;  /* 0xfffffffc00fc7947 */ /* 0x000fc0000383ffff */
[----:B------:R-:W-:-:S00]  /*0140*/  NOP ;  /* 0x0000000000007918 */ /* 0x000fc00000000000 */
        /* <DEDUP_REMOVED lines=11> */
.L_x_2:


//--------------------- .text._Z16sgdWeightsKernelPfS_S_iff --------------------------
	.section	.text._Z16sgdWeightsKernelPfS_S_iff,"ax",@progbits
	.align	128
        .global         _Z16sgdWeightsKernelPfS_S_iff
        .type           _Z16sgdWeightsKernelPfS_S_iff,@function
        .size           _Z16sgdWeightsKernelPfS_S_iff,(.L_x_3 - _Z16sgdWeightsKernelPfS_S_iff)
        .other          _Z16sgdWeightsKernelPfS_S_iff,@"STO_CUDA_ENTRY STV_DEFAULT"
_Z16sgdWeightsKernelPfS_S_iff:
.text._Z16sgdWeightsKernelPfS_S_iff:
        /* <DEDUP_REMOVED lines=12> */
[----:B------:R-:W4:Y:S07]  /*00c0*/  LDCU UR7, c[0x0][0x3a0] ;  /* 0x00007400ff0777ac */ /* 0x000f2e0008000800 */
[----:B------:R-:W5:Y:S01]  /*00d0*/  LDC.64 R6, c[0x0][0x380] ;  /* 0x0000e000ff067b82 */ /* 0x000f620000000a00 */
[----:B0-----:R-:W-:-:S06]  /*00e0*/  IMAD.WIDE R4, R9, 0x4, R4 ;  /* 0x0000000409047825 */ /* 0x001fcc00078e0204 */
[----:B-1----:R-:W2:Y:S01]  /*00f0*/  LDG.E R4, desc[UR4][R4.64] ;  /* 0x0000000404047981 */ /* 0x002ea2000c1e1900 */
[----:B---3--:R-:W-:-:S05]  /*0100*/  IMAD.WIDE R2, R9, 0x4, R2 ;  /* 0x0000000409027825 */ /* 0x008fca00078e0202 */
[----:B------:R-:W4:Y:S01]  /*0110*/  LDG.E R0, desc[UR4][R2.64] ;  /* 0x0000000402007981 */ /* 0x000f22000c1e1900 */
[----:B-----5:R-:W-:-:S04]  /*0120*/  IMAD.WIDE R6, R9, 0x4, R6 ;  /* 0x0000000409067825 */ /* 0x020fc800078e0206 */
[----:B--2---:R-:W-:-:S04]  /*0130*/  FMUL R11, R4, UR6 ;  /* 0x00000006040b7c20 */ /* 0x004fc80008400000 */
[----:B----4-:R-:W-:-:S05]  /*0140*/  FFMA R11, R0, UR7, -R11 ;  /* 0x00000007000b7c23 */ /* 0x010fca000800080b */
[----:B------:R-:W-:Y:S04]  /*0150*/  STG.E desc[UR4][R2.64], R11 ;  /* 0x0000000b02007986 */ /* 0x000fe8000c101904 */
[----:B------:R-:W2:Y:S02]  /*0160*/  LDG.E R0, desc[UR4][R6.64] ;  /* 0x0000000406007981 */ /* 0x000ea4000c1e1900 */
[----:B--2---:R-:W-:-:S05]  /*0170*/  FADD R9, R11, R0 ;  /* 0x000000000b097221 */ /* 0x004fca0000000000 */
[----:B------:R-:W-:Y:S01]  /*0180*/  STG.E desc[UR4][R6.64], R9 ;  /* 0x0000000906007986 */ /* 0x000fe2000c101904 */
[----:B------:R-:W-:Y:S05]  /*0190*/  EXIT ;  /* 0x000000000000794d */ /* 0x000fea0003800000 */
.L_x_1:
        /* <DEDUP_REMOVED lines=14> */
.L_x_3:


//--------------------- .nv.shared.reserved.0     --------------------------
	.section	.nv.shared.reserved.0,"aw",@nobits
	.weak		__nv_reservedSMEM_offset_0_alias
	.size		__nv_reservedSMEM_offset_0_alias, 0, 64
	.other		__nv_reservedSMEM_offset_0_alias,@"STO_CUDA_RESERVED_SHARED STV_DEFAULT"
__nv_reservedSMEM_offset_0_alias:
	.zero		0
	.zero		64


//--------------------- .nv.constant0._Z15sgdBiasesKernelPfS_if --------------------------
	.section	.nv.constant0._Z15sgdBiasesKernelPfS_if,"a",@progbits
	.sectionflags	@""
	.align	4
.nv.constant0._Z15sgdBiasesKernelPfS_if:
	.zero		920


//--------------------- .nv.constant0._Z16sgdWeightsKernelPfS_S_iff --------------------------
	.section	.nv.constant0._Z16sgdWeightsKernelPfS_S_iff,"a",@progbits
	.sectionflags	@""
	.align	4
.nv.constant0._Z16sgdWeightsKernelPfS_S_iff:
	.zero		932


//--------------------- SYMBOLS --------------------------

	.type		.nv.reservedSmem.offset0,@object
	.size		.nv.reservedSmem.offset0,0x4
